	.headerflags	@"EF_CUDA_TEXMODE_UNIFIED EF_CUDA_64BIT_ADDRESS EF_CUDA_ACCELERATORS EF_CUDA_SM90 EF_CUDA_VIRTUAL_SM(EF_CUDA_SM90)"
	.elftype	@"ET_EXEC"


//--------------------- .nv.info                  --------------------------
	.section	.nv.info,"",@"SHT_CUDA_INFO"
	.align	4


	//----- nvinfo : EIATTR_REGCOUNT
	.align		4
        /*0000*/ 	.byte	0x04, 0x2f
        /*0002*/ 	.short	(.L_1 - .L_0)
	.align		4
.L_0:
        /*0004*/ 	.word	index@(triton_poi_fused_cat_8)
        /*0008*/ 	.word	0x00000019


	//----- nvinfo : EIATTR_MIN_STACK_SIZE
	.align		4
.L_1:
        /*000c*/ 	.byte	0x04, 0x12
        /*000e*/ 	.short	(.L_3 - .L_2)
	.align		4
.L_2:
        /*0010*/ 	.word	index@(triton_poi_fused_cat_8)
        /*0014*/ 	.word	0x00000000


	//----- nvinfo : EIATTR_FRAME_SIZE
	.align		4
.L_3:
        /*0018*/ 	.byte	0x04, 0x11
        /*001a*/ 	.short	(.L_5 - .L_4)
	.align		4
.L_4:
        /*001c*/ 	.word	index@(triton_poi_fused_cat_8)
        /*0020*/ 	.word	0x00000000


	//----- nvinfo : EIATTR_MIN_STACK_SIZE
	.align		4
.L_5:
        /*0024*/ 	.byte	0x04, 0x12
        /*0026*/ 	.short	(.L_7 - .L_6)
	.align		4
.L_6:
        /*0028*/ 	.word	index@(triton_poi_fused_cat_8)
        /*002c*/ 	.word	0x00000000
.L_7:


//--------------------- .nv.info.triton_poi_fused_cat_8 --------------------------
	.section	.nv.info.triton_poi_fused_cat_8,"",@"SHT_CUDA_INFO"
	.sectionflags	@""
	.align	4


	//----- nvinfo : EIATTR_CUDA_API_VERSION
	.align		4
        /*0000*/ 	.byte	0x04, 0x37
        /*0002*/ 	.short	(.L_9 - .L_8)
.L_8:
        /*0004*/ 	.word	0x0000007c


	//----- nvinfo : EIATTR_KPARAM_INFO
	.align		4
.L_9:
        /*0008*/ 	.byte	0x04, 0x17
        /*000a*/ 	.short	(.L_11 - .L_10)
.L_10:
        /*000c*/ 	.word	0x00000000
        /*0010*/ 	.short	0x0005
        /*0012*/ 	.short	0x0028
        /*0014*/ 	.byte	0x00, 0xf0, 0x11, 0x00


	//----- nvinfo : EIATTR_KPARAM_INFO
	.align		4
.L_11:
        /*0018*/ 	.byte	0x04, 0x17
        /*001a*/ 	.short	(.L_13 - .L_12)
.L_12:
        /*001c*/ 	.word	0x00000000
        /*0020*/ 	.short	0x0004
        /*0022*/ 	.short	0x0020
        /*0024*/ 	.byte	0x00, 0xf4, 0x21, 0x00


	//----- nvinfo : EIATTR_KPARAM_INFO
	.align		4
.L_13:
        /*0028*/ 	.byte	0x04, 0x17
        /*002a*/ 	.short	(.L_15 - .L_14)
.L_14:
        /*002c*/ 	.word	0x00000000
        /*0030*/ 	.short	0x0003
        /*0032*/ 	.short	0x0018
        /*0034*/ 	.byte	0x00, 0xf4, 0x21, 0x00


	//----- nvinfo : EIATTR_KPARAM_INFO
	.align		4
.L_15:
        /*0038*/ 	.byte	0x04, 0x17
        /*003a*/ 	.short	(.L_17 - .L_16)
.L_16:
        /*003c*/ 	.word	0x00000000
        /*0040*/ 	.short	0x0002
        /*0042*/ 	.short	0x0010
        /*0044*/ 	.byte	0x00, 0xf4, 0x21, 0x00


	//----- nvinfo : EIATTR_KPARAM_INFO
	.align		4
.L_17:
        /*0048*/ 	.byte	0x04, 0x17
        /*004a*/ 	.short	(.L_19 - .L_18)
.L_18:
        /*004c*/ 	.word	0x00000000
        /*0050*/ 	.short	0x0001
        /*0052*/ 	.short	0x0008
        /*0054*/ 	.byte	0x00, 0xf4, 0x21, 0x00


	//----- nvinfo : EIATTR_KPARAM_INFO
	.align		4
.L_19:
        /*0058*/ 	.byte	0x04, 0x17
        /*005a*/ 	.short	(.L_21 - .L_20)
.L_20:
        /*005c*/ 	.word	0x00000000
        /*0060*/ 	.short	0x0000
        /*0062*/ 	.short	0x0000
        /*0064*/ 	.byte	0x00, 0xf4, 0x21, 0x00


	//----- nvinfo : EIATTR_SPARSE_MMA_MASK
	.align		4
.L_21:
        /*0068*/ 	.byte	0x03, 0x50
        /*006a*/ 	.short	0x0000


	//----- nvinfo : EIATTR_MAXREG_COUNT
	.align		4
        /*006c*/ 	.byte	0x03, 0x1b
        /*006e*/ 	.short	0x00ff


	//----- nvinfo : EIATTR_EXIT_INSTR_OFFSETS
	.align		4
        /*0070*/ 	.byte	0x04, 0x1c
        /*0072*/ 	.short	(.L_23 - .L_22)


	//   ....[0]....
.L_22:
        /*0074*/ 	.word	0x00000540


	//----- nvinfo : EIATTR_REQNTID
	.align		4
.L_23:
        /*0078*/ 	.byte	0x04, 0x10
        /*007a*/ 	.short	(.L_25 - .L_24)
.L_24:
        /*007c*/ 	.word	0x00000080
        /*0080*/ 	.word	0x00000001
        /*0084*/ 	.word	0x00000001


	//----- nvinfo : EIATTR_CBANK_PARAM_SIZE
	.align		4
.L_25:
        /*0088*/ 	.byte	0x03, 0x19
        /*008a*/ 	.short	0x002c


	//----- nvinfo : EIATTR_PARAM_CBANK
	.align		4
        /*008c*/ 	.byte	0x04, 0x0a
        /*008e*/ 	.short	(.L_27 - .L_26)
	.align		4
.L_26:
        /*0090*/ 	.word	index@(.nv.constant0.triton_poi_fused_cat_8)
        /*0094*/ 	.short	0x0210
        /*0096*/ 	.short	0x002c


	//----- nvinfo : EIATTR_SW_WAR
	.align		4
.L_27:
        /*0098*/ 	.byte	0x04, 0x36
        /*009a*/ 	.short	(.L_29 - .L_28)
.L_28:
        /*009c*/ 	.word	0x00000008
.L_29:


//--------------------- .nv.callgraph             --------------------------
	.section	.nv.callgraph,"",@"SHT_CUDA_CALLGRAPH"
	.align	4
	.sectionentsize	8
	.align		4
        /*0000*/ 	.word	0x00000000
	.align		4
        /*0004*/ 	.word	0xffffffff
	.align		4
        /*0008*/ 	.word	0x00000000
	.align		4
        /*000c*/ 	.word	0xfffffffe
	.align		4
        /*0010*/ 	.word	0x00000000
	.align		4
        /*0014*/ 	.word	0xfffffffd
	.align		4
        /*0018*/ 	.word	0x00000000
	.align		4
        /*001c*/ 	.word	0xfffffffc


//--------------------- .text.triton_poi_fused_cat_8 --------------------------
	.section	.text.triton_poi_fused_cat_8,"ax",@progbits
	.align	128
        .global         triton_poi_fused_cat_8
        .type           triton_poi_fused_cat_8,@function
        .size           triton_poi_fused_cat_8,(.L_x_1 - triton_poi_fused_cat_8)
        .other          triton_poi_fused_cat_8,@"STO_CUDA_ENTRY STV_DEFAULT"
triton_poi_fused_cat_8:
.text.triton_poi_fused_cat_8:
[----:B------:R-:W-:Y:S01]  /*0000*/  LDC R1, c[0x0][0x28] ;  /* 0x00000a00ff017b82 */ /* 0x000fe20000000800 */
[----:B------:R-:W1:Y:S01]  /*0010*/  S2R R0, SR_TID.X ;  /* 0x0000000000007919 */ /* 0x000e620000002100 */
[----:B------:R-:W-:Y:S01]  /*0020*/  ULDC.64 UR4, c[0x0][0x210] ;  /* 0x0000840000047ab9 */ /* 0x000fe20000000a00 */
[----:B------:R-:W-:Y:S01]  /*0030*/  ULDC.64 UR6, c[0x0][0x218] ;  /* 0x0000860000067ab9 */ /* 0x000fe20000000a00 */
[----:B------:R-:W-:Y:S01]  /*0040*/  ULDC.64 UR8, c[0x0][0x220] ;  /* 0x0000880000087ab9 */ /* 0x000fe20000000a00 */
[----:B------:R-:W2:Y:S01]  /*0050*/  S2R R3, SR_CTAID.X ;  /* 0x0000000000037919 */ /* 0x000ea20000002500 */
[----:B------:R-:W-:Y:S02]  /*0060*/  CS2R R20, SRZ ;  /* 0x0000000000147805 */ /* 0x000fe4000001ff00 */
[----:B------:R-:W-:Y:S02]  /*0070*/  CS2R R14, SRZ ;  /* 0x00000000000e7805 */ /* 0x000fe4000001ff00 */
[----:B------:R-:W-:-:S02]  /*0080*/  CS2R R18, SRZ ;  /* 0x0000000000127805 */ /* 0x000fc4000001ff00 */
[----:B------:R-:W-:Y:S02]  /*0090*/  CS2R R12, SRZ ;  /* 0x00000000000c7805 */ /* 0x000fe4000001ff00 */
[----:B-1----:R-:W-:-:S05]  /*00a0*/  LOP3.LUT R0, R0, 0x7f, RZ, 0xc0, !PT ;  /* 0x0000007f00007812 */ /* 0x002fca00078ec0ff */
[----:B--2---:R-:W-:-:S04]  /*00b0*/  IMAD R0, R3, 0x80, R0 ;  /* 0x0000008003007824 */ /* 0x004fc800078e0200 */
[----:B------:R-:W-:Y:S01]  /*00c0*/  IMAD.HI R11, R0, 0x2aaaaaab, RZ ;  /* 0x2aaaaaab000b7827 */ /* 0x000fe200078e02ff */
[----:B------:R-:W-:-:S04]  /*00d0*/  SHF.R.S32.HI R3, RZ, 0x1f, R0 ;  /* 0x0000001fff037819 */ /* 0x000fc80000011400 */
[----:B------:R-:W-:Y:S02]  /*00e0*/  LEA.HI R3, R3, R0, RZ, 0x8 ;  /* 0x0000000003037211 */ /* 0x000fe400078f40ff */
[----:B------:R-:W-:Y:S02]  /*00f0*/  SHF.R.U32.HI R6, RZ, 0x1f, R11 ;  /* 0x0000001fff067819 */ /* 0x000fe4000001160b */
[----:B------:R-:W-:Y:S02]  /*0100*/  SHF.R.S32.HI R2, RZ, 0x8, R3 ;  /* 0x00000008ff027819 */ /* 0x000fe40000011403 */
[----:B------:R-:W-:Y:S02]  /*0110*/  LOP3.LUT R3, R3, 0xffffff00, RZ, 0xc0, !PT ;  /* 0xffffff0003037812 */ /* 0x000fe400078ec0ff */
[----:B------:R-:W-:Y:S01]  /*0120*/  LEA.HI.SX32 R11, R11, R6, 0x16 ;  /* 0x000000060b0b7211 */ /* 0x000fe200078fb2ff */
[----:B------:R-:W-:-:S05]  /*0130*/  IMAD.HI R4, R2, 0x2aaaaaab, RZ ;  /* 0x2aaaaaab02047827 */ /* 0x000fca00078e02ff */
[----:B------:R-:W-:-:S04]  /*0140*/  SHF.R.U32.HI R5, RZ, 0x1f, R4 ;  /* 0x0000001fff057819 */ /* 0x000fc80000011604 */
[----:B------:R-:W-:Y:S01]  /*0150*/  LEA.HI R5, R4, R5, RZ, 0x1e ;  /* 0x0000000504057211 */ /* 0x000fe200078ff0ff */
[----:B------:R-:W-:-:S04]  /*0160*/  IMAD.IADD R4, R0, 0x1, -R3 ;  /* 0x0000000100047824 */ /* 0x000fc800078e0a03 */
[----:B------:R-:W-:Y:S02]  /*0170*/  IMAD R5, R5, -0x18, R2 ;  /* 0xffffffe805057824 */ /* 0x000fe400078e0202 */
[----:B------:R-:W-:Y:S02]  /*0180*/  IMAD R3, R11, 0x600, R4 ;  /* 0x000006000b037824 */ /* 0x000fe400078e0204 */
[C---:B------:R-:W-:Y:S01]  /*0190*/  IMAD.SHL.U32 R2, R5.reuse, 0x100, RZ ;  /* 0x0000010005027824 */ /* 0x040fe200078e00ff */
[C---:B------:R-:W-:Y:S01]  /*01a0*/  ISETP.GT.AND P2, PT, R5.reuse, 0x11, PT ;  /* 0x000000110500780c */ /* 0x040fe20003f44270 */
[C---:B------:R-:W-:Y:S01]  /*01b0*/  VIADD R4, R5.reuse, 0xfffffffa ;  /* 0xfffffffa05047836 */ /* 0x040fe20000000000 */
[----:B------:R-:W-:Y:S02]  /*01c0*/  SHF.R.S32.HI R7, RZ, 0x1f, R3 ;  /* 0x0000001fff077819 */ /* 0x000fe40000011403 */
[----:B------:R-:W-:Y:S02]  /*01d0*/  IADD3 R3, P0, R2, R3, RZ ;  /* 0x0000000302037210 */ /* 0x000fe40007f1e0ff */
[C---:B------:R-:W-:Y:S01]  /*01e0*/  ISETP.GE.AND P1, PT, R5.reuse, 0x6, PT ;  /* 0x000000060500780c */ /* 0x040fe20003f26270 */
[----:B------:R-:W-:Y:S01]  /*01f0*/  VIADD R5, R5, 0xfffffff4 ;  /* 0xfffffff405057836 */ /* 0x000fe20000000000 */
[----:B------:R-:W-:Y:S01]  /*0200*/  LEA.HI.X.SX32 R2, R2, R7, 0x1, P0 ;  /* 0x0000000702027211 */ /* 0x000fe200000f0eff */
[C---:B------:R-:W-:Y:S01]  /*0210*/  IMAD.SHL.U32 R8, R3.reuse, 0x4, RZ ;  /* 0x0000000403087824 */ /* 0x040fe200078e00ff */
[----:B------:R-:W-:Y:S01]  /*0220*/  ISETP.GE.U32.AND P0, PT, R4, 0x6, PT ;  /* 0x000000060400780c */ /* 0x000fe20003f06070 */
[----:B------:R-:W1:Y:S01]  /*0230*/  LDC.64 R6, c[0x0][0x210] ;  /* 0x00008400ff067b82 */ /* 0x000e620000000a00 */
[----:B------:R-:W-:-:S02]  /*0240*/  SHF.L.U64.HI R9, R3, 0x2, R2 ;  /* 0x0000000203097819 */ /* 0x000fc40000010202 */
[----:B------:R-:W-:Y:S02]  /*0250*/  IADD3 R4, P4, R8, UR4, RZ ;  /* 0x0000000408047c10 */ /* 0x000fe4000ff9e0ff */
[----:B------:R-:W-:Y:S02]  /*0260*/  IADD3 R2, P5, R8, UR6, RZ ;  /* 0x0000000608027c10 */ /* 0x000fe4000ffbe0ff */
[----:B------:R-:W-:Y:S02]  /*0270*/  ISETP.GE.U32.AND P3, PT, R5, 0x6, PT ;  /* 0x000000060500780c */ /* 0x000fe40003f66070 */
[----:B------:R-:W-:Y:S02]  /*0280*/  IADD3 R16, P6, R8, UR8, RZ ;  /* 0x0000000808107c10 */ /* 0x000fe4000ffde0ff */
[----:B------:R-:W-:Y:S01]  /*0290*/  IADD3.X R5, R9, UR5, RZ, P4, !PT ;  /* 0x0000000509057c10 */ /* 0x000fe2000a7fe4ff */
[----:B------:R-:W-:Y:S01]  /*02a0*/  ULDC.64 UR4, c[0x0][0x208] ;  /* 0x0000820000047ab9 */ /* 0x000fe20000000a00 */
[----:B------:R-:W-:Y:S01]  /*02b0*/  IADD3.X R3, R9, UR7, RZ, P5, !PT ;  /* 0x0000000709037c10 */ /* 0x000fe2000affe4ff */
[----:B------:R-:W-:Y:S01]  /*02c0*/  ULDC.64 UR6, c[0x0][0x228] ;  /* 0x00008a0000067ab9 */ /* 0x000fe20000000a00 */
[----:B------:R-:W-:Y:S01]  /*02d0*/  IADD3.X R17, R9, UR9, RZ, P6, !PT ;  /* 0x0000000909117c10 */ /* 0x000fe2000b7fe4ff */
[----:B------:R-:W2:Y:S01]  /*02e0*/  @P2 LDG.E R20, desc[UR4][R4.64+-0x4800] ;  /* 0xffb8000404142981 */ /* 0x000ea2000c1e1900 */
[----:B------:R-:W-:-:S03]  /*02f0*/  IADD3 R8, P4, R8, UR6, RZ ;  /* 0x0000000608087c10 */ /* 0x000fc6000ff9e0ff */
[----:B------:R-:W3:Y:S01]  /*0300*/  @P2 LDG.E R21, desc[UR4][R2.64+-0x4800] ;  /* 0xffb8000402152981 */ /* 0x000ee2000c1e1900 */
[----:B------:R-:W-:Y:S01]  /*0310*/  IADD3.X R9, R9, UR7, RZ, P4, !PT ;  /* 0x0000000709097c10 */ /* 0x000fe2000a7fe4ff */
[----:B------:R-:W-:Y:S02]  /*0320*/  IMAD.MOV.U32 R10, RZ, RZ, RZ ;  /* 0x000000ffff0a7224 */ /* 0x000fe400078e00ff */
[----:B------:R-:W4:Y:S01]  /*0330*/  @P2 LDG.E R14, desc[UR4][R16.64+-0x4800] ;  /* 0xffb80004100e2981 */ /* 0x000f22000c1e1900 */
[----:B------:R-:W-:-:S03]  /*0340*/  IMAD R22, R11, -0x1800, R0 ;  /* 0xffffe8000b167824 */ /* 0x000fc600078e0200 */
[----:B------:R-:W5:Y:S01]  /*0350*/  @!P3 LDG.E R18, desc[UR4][R4.64+-0x3000] ;  /* 0xffd000040412b981 */ /* 0x000f62000c1e1900 */
[----:B------:R-:W-:-:S03]  /*0360*/  IMAD R11, R11, 0x600, R22 ;  /* 0x000006000b0b7824 */ /* 0x000fc600078e0216 */
[----:B------:R-:W5:Y:S04]  /*0370*/  @!P3 LDG.E R19, desc[UR4][R2.64+-0x3000] ;  /* 0xffd000040213b981 */ /* 0x000f68000c1e1900 */
[----:B------:R-:W5:Y:S04]  /*0380*/  @P2 LDG.E R15, desc[UR4][R8.64+-0x4800] ;  /* 0xffb80004080f2981 */ /* 0x000f68000c1e1900 */
[----:B------:R1:W5:Y:S04]  /*0390*/  @!P3 LDG.E R12, desc[UR4][R16.64+-0x3000] ;  /* 0xffd00004100cb981 */ /* 0x000368000c1e1900 */
[----:B------:R-:W5:Y:S04]  /*03a0*/  @!P0 LDG.E R10, desc[UR4][R4.64+-0x1800] ;  /* 0xffe80004040a8981 */ /* 0x000f68000c1e1900 */
[----:B------:R-:W5:Y:S01]  /*03b0*/  @!P0 LDG.E R13, desc[UR4][R2.64+-0x1800] ;  /* 0xffe80004020d8981 */ /* 0x000f62000c1e1900 */
[----:B-1----:R-:W-:-:S02]  /*03c0*/  IMAD.WIDE R16, R11, 0x4, R6 ;  /* 0x000000040b107825 */ /* 0x002fc400078e0206 */
[----:B------:R-:W1:Y:S02]  /*03d0*/  LDC.64 R6, c[0x0][0x230] ;  /* 0x00008c00ff067b82 */ /* 0x000e640000000a00 */
[----:B------:R-:W-:-:S06]  /*03e0*/  IMAD.MOV.U32 R11, RZ, RZ, RZ ;  /* 0x000000ffff0b7224 */ /* 0x000fcc00078e00ff */
[----:B------:R-:W5:Y:S01]  /*03f0*/  @!P1 LDG.E R11, desc[UR4][R16.64] ;  /* 0x00000004100b9981 */ /* 0x000f62000c1e1900 */
[----:B-1----:R-:W-:Y:S01]  /*0400*/  IMAD.WIDE R6, R0, 0x4, R6 ;  /* 0x0000000400067825 */ /* 0x002fe200078e0206 */
[----:B--2---:R-:W-:Y:S02]  /*0410*/  SEL R20, R20, RZ, P2 ;  /* 0x000000ff14147207 */ /* 0x004fe40001000000 */
[----:B---3--:R-:W-:Y:S02]  /*0420*/  SEL R21, R21, RZ, P2 ;  /* 0x000000ff15157207 */ /* 0x008fe40001000000 */
[----:B----4-:R-:W-:-:S03]  /*0430*/  SEL R14, R14, RZ, P2 ;  /* 0x000000ff0e0e7207 */ /* 0x010fc60001000000 */
[----:B------:R-:W-:Y:S01]  /*0440*/  FADD R21, R20, R21 ;  /* 0x0000001514157221 */ /* 0x000fe20000000000 */
[----:B-----5:R-:W-:-:S03]  /*0450*/  SEL R18, R18, RZ, !P3 ;  /* 0x000000ff12127207 */ /* 0x020fc60005800000 */
[----:B------:R-:W-:Y:S01]  /*0460*/  FADD R14, R21, R14 ;  /* 0x0000000e150e7221 */ /* 0x000fe20000000000 */
[----:B------:R-:W-:Y:S02]  /*0470*/  SEL R19, R19, RZ, !P3 ;  /* 0x000000ff13137207 */ /* 0x000fe40005800000 */
[----:B------:R-:W-:-:S03]  /*0480*/  SEL R15, R15, RZ, P2 ;  /* 0x000000ff0f0f7207 */ /* 0x000fc60001000000 */
[----:B------:R-:W-:Y:S01]  /*0490*/  FADD R19, R18, R19 ;  /* 0x0000001312137221 */ /* 0x000fe20000000000 */
[----:B------:R-:W-:Y:S01]  /*04a0*/  SEL R12, R12, RZ, !P3 ;  /* 0x000000ff0c0c7207 */ /* 0x000fe20005800000 */
[----:B------:R-:W-:Y:S01]  /*04b0*/  FADD R15, R14, R15 ;  /* 0x0000000f0e0f7221 */ /* 0x000fe20000000000 */
[----:B------:R-:W-:Y:S02]  /*04c0*/  SEL R10, R10, RZ, !P0 ;  /* 0x000000ff0a0a7207 */ /* 0x000fe40004000000 */
[----:B------:R-:W-:Y:S01]  /*04d0*/  SEL R13, R13, RZ, !P0 ;  /* 0x000000ff0d0d7207 */ /* 0x000fe20004000000 */
[----:B------:R-:W-:Y:S01]  /*04e0*/  FADD R12, R19, R12 ;  /* 0x0000000c130c7221 */ /* 0x000fe20000000000 */
[----:B------:R-:W-:-:S03]  /*04f0*/  @P3 FSEL R12, R15, RZ, P2 ;  /* 0x000000ff0f0c3208 */ /* 0x000fc60001000000 */
[----:B------:R-:W-:Y:S01]  /*0500*/  FADD R13, R10, R13 ;  /* 0x0000000d0a0d7221 */ /* 0x000fe20000000000 */
[----:B------:R-:W-:-:S04]  /*0510*/  SEL R11, R11, RZ, !P1 ;  /* 0x000000ff0b0b7207 */ /* 0x000fc80004800000 */
[----:B------:R-:W-:-:S05]  /*0520*/  @P1 FSEL R11, R13, R12, !P0 ;  /* 0x0000000c0d0b1208 */ /* 0x000fca0004000000 */
[----:B------:R-:W-:Y:S01]  /*0530*/  STG.E desc[UR4][R6.64], R11 ;  /* 0x0000000b06007986 */ /* 0x000fe2000c101904 */
[----:B------:R-:W-:Y:S05]  /*0540*/  EXIT ;  /* 0x000000000000794d */ /* 0x000fea0003800000 */
.L_x_0:
[----:B------:R-:W-:-:S00]  /*0550*/  BRA `(.L_x_0) ;  /* 0xfffffffc00fc7947 */ /* 0x000fc0000383ffff */
[----:B------:R-:W-:-:S00]  /*0560*/  NOP ;  /* 0x0000000000007918 */ /* 0x000fc00000000000 */
        /* <DEDUP_REMOVED lines=9> */
.L_x_1:


//--------------------- .nv.constant0.triton_poi_fused_cat_8 --------------------------
	.section	.nv.constant0.triton_poi_fused_cat_8,"a",@progbits
	.sectionflags	@""
	.align	4
.nv.constant0.triton_poi_fused_cat_8:
	.zero		572
